//
// Generated by NVIDIA NVVM Compiler
//
// Compiler Build ID: CL-36424714
// Cuda compilation tools, release 13.0, V13.0.88
// Based on NVVM 20.0.0
//

.version 9.0
.target sm_100
.address_size 64


.entry _Z5_takePdPKdPii(
	.param .u64 .ptr .align 1 _Z5_takePdPKdPii_param_0,
	.param .u64 .ptr .align 1 _Z5_takePdPKdPii_param_1,
	.param .u64 .ptr .align 1 _Z5_takePdPKdPii_param_2,
	.param .u32 _Z5_takePdPKdPii_param_3
)
{
	.reg .pred 	%p<2>;
	.reg .b32 	%r<22>;
	.reg .b64 	%rd<15>;
	.reg .b64 	%fd<2>;

	ld.param.u64 	%rd1, [_Z5_takePdPKdPii_param_0];
	ld.param.u64 	%rd2, [_Z5_takePdPKdPii_param_1];
	ld.param.u64 	%rd3, [_Z5_takePdPKdPii_param_2];
	ld.param.u32 	%r4, [_Z5_takePdPKdPii_param_3];
	mov.u32 	%r5, %ctaid.x;
	mov.u32 	%r6, %ntid.x;
	mov.u32 	%r7, %tid.x;
	mad.lo.s32 	%r1, %r5, %r6, %r7;
	mov.u32 	%r8, %ctaid.y;
	mov.u32 	%r9, %ntid.y;
	mov.u32 	%r10, %tid.y;
	mad.lo.s32 	%r11, %r8, %r9, %r10;
	max.s32 	%r12, %r1, %r11;
	setp.ge.s32 	%p1, %r12, %r4;
	@%p1 bra 	$L__BB0_2;
	cvta.to.global.u64 	%rd4, %rd3;
	cvta.to.global.u64 	%rd5, %rd2;
	cvta.to.global.u64 	%rd6, %rd1;
	mov.u32 	%r13, %ctaid.z;
	mul.wide.s32 	%rd7, %r1, 4;
	add.s64 	%rd8, %rd4, %rd7;
	ld.global.u32 	%r14, [%rd8];
	mul.wide.u32 	%rd9, %r11, 4;
	add.s64 	%rd10, %rd4, %rd9;
	ld.global.u32 	%r15, [%rd10];
	mul.lo.s32 	%r16, %r4, %r13;
	mul.lo.s32 	%r17, %r16, %r4;
	mad.lo.s32 	%r18, %r14, %r4, %r17;
	add.s32 	%r19, %r18, %r15;
	mul.wide.s32 	%rd11, %r19, 8;
	add.s64 	%rd12, %rd5, %rd11;
	ld.global.f64 	%fd1, [%rd12];
	mad.lo.s32 	%r20, %r4, %r1, %r11;
	add.s32 	%r21, %r20, %r17;
	mul.wide.s32 	%rd13, %r21, 8;
	add.s64 	%rd14, %rd6, %rd13;
	st.global.f64 	[%rd14], %fd1;
$L__BB0_2:
	ret;

}


// ===== COMPILED SASS (sm_100) =====

	.target	sm_100

	.elftype	@"ET_EXEC"


//--------------------- .note.nv.tkinfo           --------------------------
	.section	.note.nv.tkinfo,"",@"SHT_NOTE"
	.sectionflags	@"SHF_NOTE_NV_TKINFO"
	.tkinfo
        /*0018*/ 	.word	0x00000002
        /*0030*/ 	.string	""
        /*0030*/ 	.string	"ptxas"
        /*0030*/ 	.string	"Cuda compilation tools, release 13.0, V13.0.88"
        /*0030*/ 	.string	"Build cuda_13.0.r13.0/compiler.36424714_0"
        /*0030*/ 	.string	"-arch sm_100 -m 64 "



//--------------------- .note.nv.cuinfo           --------------------------
	.section	.note.nv.cuinfo,"",@"SHT_NOTE"
	.sectionflags	@"SHF_NOTE_NV_CUINFO"
        /*0018*/ 	.short	0x0002
        /*001a*/ 	.short	0x0064
        /*001c*/ 	.short	0x0082
	.zero		2


//--------------------- .nv.info                  --------------------------
	.section	.nv.info,"",@"SHT_CUDA_INFO"
	.align	4


	//----- nvinfo : EIATTR_REGCOUNT
	.align		4
        /*0000*/ 	.byte	0x04, 0x2f
        /*0002*/ 	.short	(.L_1 - .L_0)
	.align		4
.L_0:
        /*0004*/ 	.word	index@(_Z5_takePdPKdPii)
        /*0008*/ 	.word	0x00000010


	//----- nvinfo : EIATTR_FRAME_SIZE
	.align		4
.L_1:
        /*000c*/ 	.byte	0x04, 0x11
        /*000e*/ 	.short	(.L_3 - .L_2)
	.align		4
.L_2:
        /*0010*/ 	.word	index@(_Z5_takePdPKdPii)
        /*0014*/ 	.word	0x00000000


	//----- nvinfo : EIATTR_MIN_STACK_SIZE
	.align		4
.L_3:
        /*0018*/ 	.byte	0x04, 0x12
        /*001a*/ 	.short	(.L_5 - .L_4)
	.align		4
.L_4:
        /*001c*/ 	.word	index@(_Z5_takePdPKdPii)
        /*0020*/ 	.word	0x00000000
.L_5:


//--------------------- .nv.compat                --------------------------
	.section	.nv.compat,"",@"SHT_CUDA_COMPAT_INFO"
	.align	4
        /*0000*/ 	.byte	0x02, 0x09, 0x00, 0x00, 0x02, 0x02, 0x01, 0x00, 0x02, 0x05, 0x05, 0x00, 0x03, 0x07, 0x01, 0x01
        /*0010*/ 	.byte	0x02, 0x03, 0x00, 0x00, 0x02, 0x06, 0x01, 0x00, 0x04, 0x0b, 0x08, 0x00, 0x09, 0x00, 0x00, 0x00
        /*0020*/ 	.byte	0x00, 0x00, 0x00, 0x00


//--------------------- .nv.info._Z5_takePdPKdPii --------------------------
	.section	.nv.info._Z5_takePdPKdPii,"",@"SHT_CUDA_INFO"
	.sectionflags	@""
	.align	4


	//----- nvinfo : EIATTR_CUDA_API_VERSION
	.align		4
        /*0000*/ 	.byte	0x04, 0x37
        /*0002*/ 	.short	(.L_7 - .L_6)
.L_6:
        /*0004*/ 	.word	0x00000082


	//----- nvinfo : EIATTR_KPARAM_INFO
	.align		4
.L_7:
        /*0008*/ 	.byte	0x04, 0x17
        /*000a*/ 	.short	(.L_9 - .L_8)
.L_8:
        /*000c*/ 	.word	0x00000000
        /*0010*/ 	.short	0x0003
        /*0012*/ 	.short	0x0018
        /*0014*/ 	.byte	0x00, 0xf0, 0x11, 0x00


	//----- nvinfo : EIATTR_KPARAM_INFO
	.align		4
.L_9:
        /*0018*/ 	.byte	0x04, 0x17
        /*001a*/ 	.short	(.L_11 - .L_10)
.L_10:
        /*001c*/ 	.word	0x00000000
        /*0020*/ 	.short	0x0002
        /*0022*/ 	.short	0x0010
        /*0024*/ 	.byte	0x00, 0xf5, 0x21, 0x00


	//----- nvinfo : EIATTR_KPARAM_INFO
	.align		4
.L_11:
        /*0028*/ 	.byte	0x04, 0x17
        /*002a*/ 	.short	(.L_13 - .L_12)
.L_12:
        /*002c*/ 	.word	0x00000000
        /*0030*/ 	.short	0x0001
        /*0032*/ 	.short	0x0008
        /*0034*/ 	.byte	0x00, 0xf5, 0x21, 0x00


	//----- nvinfo : EIATTR_KPARAM_INFO
	.align		4
.L_13:
        /*0038*/ 	.byte	0x04, 0x17
        /*003a*/ 	.short	(.L_15 - .L_14)
.L_14:
        /*003c*/ 	.word	0x00000000
        /*0040*/ 	.short	0x0000
        /*0042*/ 	.short	0x0000
        /*0044*/ 	.byte	0x00, 0xf5, 0x21, 0x00


	//----- nvinfo : EIATTR_SPARSE_MMA_MASK
	.align		4
.L_15:
        /*0048*/ 	.byte	0x03, 0x50
        /*004a*/ 	.short	0x0000


	//----- nvinfo : EIATTR_MAXREG_COUNT
	.align		4
        /*004c*/ 	.byte	0x03, 0x1b
        /*004e*/ 	.short	0x00ff


	//----- nvinfo : EIATTR_MERCURY_ISA_VERSION
	.align		4
        /*0050*/ 	.byte	0x03, 0x5f
        /*0052*/ 	.short	0x0101


	//----- nvinfo : EIATTR_VRC_CTA_INIT_COUNT
	.align		4
        /*0054*/ 	.byte	0x02, 0x4a
	.zero		1
	.zero		1


	//----- nvinfo : EIATTR_EXIT_INSTR_OFFSETS
	.align		4
        /*0058*/ 	.byte	0x04, 0x1c
        /*005a*/ 	.short	(.L_17 - .L_16)


	//   ....[0]....
.L_16:
        /*005c*/ 	.word	0x000000c0


	//   ....[1]....
        /*0060*/ 	.word	0x00000200


	//----- nvinfo : EIATTR_CBANK_PARAM_SIZE
	.align		4
.L_17:
        /*0064*/ 	.byte	0x03, 0x19
        /*0066*/ 	.short	0x001c


	//----- nvinfo : EIATTR_PARAM_CBANK
	.align		4
        /*0068*/ 	.byte	0x04, 0x0a
        /*006a*/ 	.short	(.L_19 - .L_18)
	.align		4
.L_18:
        /*006c*/ 	.word	index@(.nv.constant0._Z5_takePdPKdPii)
        /*0070*/ 	.short	0x0380
        /*0072*/ 	.short	0x001c


	//----- nvinfo : EIATTR_SW_WAR
	.align		4
.L_19:
        /*0074*/ 	.byte	0x04, 0x36
        /*0076*/ 	.short	(.L_21 - .L_20)
.L_20:
        /*0078*/ 	.word	0x00000008
.L_21:


//--------------------- .nv.callgraph             --------------------------
	.section	.nv.callgraph,"",@"SHT_CUDA_CALLGRAPH"
	.align	4
	.sectionentsize	8
	.align		4
        /*0000*/ 	.word	0x00000000
	.align		4
        /*0004*/ 	.word	0xffffffff
	.align		4
        /*0008*/ 	.word	0x00000000
	.align		4
        /*000c*/ 	.word	0xfffffffe
	.align		4
        /*0010*/ 	.word	0x00000000
	.align		4
        /*0014*/ 	.word	0xfffffffd
	.align		4
        /*0018*/ 	.word	0x00000000
	.align		4
        /*001c*/ 	.word	0xfffffffc


//--------------------- .text._Z5_takePdPKdPii    --------------------------
	.section	.text._Z5_takePdPKdPii,"ax",@progbits
	.align	128
.text._Z5_takePdPKdPii:
        .type           _Z5_takePdPKdPii,@function
        .size           _Z5_takePdPKdPii,(.L_x_1 - _Z5_takePdPKdPii)
        .other          _Z5_takePdPKdPii,@"STO_CUDA_ENTRY STV_DEFAULT"
_Z5_takePdPKdPii:
[----:B------:R-:W-:Y:S01]  /*0000*/  LDC R1, c[0x0][0x37c] ;  /* 0x0000df00ff017b82 */ /* 0x000fe20000000800 */
[----:B------:R-:W0:Y:S07]  /*0010*/  S2R R0, SR_TID.X ;  /* 0x0000000000007919 */ /* 0x000e2e0000002100 */
[----:B------:R-:W0:Y:S01]  /*0020*/  S2UR UR4, SR_CTAID.X ;  /* 0x00000000000479c3 */ /* 0x000e220000002500 */
[----:B------:R-:W1:Y:S01]  /*0030*/  LDCU UR6, c[0x0][0x398] ;  /* 0x00007300ff0677ac */ /* 0x000e620008000800 */
[----:B------:R-:W2:Y:S06]  /*0040*/  S2R R3, SR_TID.Y ;  /* 0x0000000000037919 */ /* 0x000eac0000002200 */
[----:B------:R-:W0:Y:S08]  /*0050*/  LDC R11, c[0x0][0x360] ;  /* 0x0000d800ff0b7b82 */ /* 0x000e300000000800 */
[----:B------:R-:W2:Y:S08]  /*0060*/  S2UR UR5, SR_CTAID.Y ;  /* 0x00000000000579c3 */ /* 0x000eb00000002600 */
[----:B------:R-:W2:Y:S01]  /*0070*/  LDC R2, c[0x0][0x364] ;  /* 0x0000d900ff027b82 */ /* 0x000ea20000000800 */
[----:B0-----:R-:W-:-:S02]  /*0080*/  IMAD R11, R11, UR4, R0 ;  /* 0x000000040b0b7c24 */ /* 0x001fc4000f8e0200 */
[----:B--2---:R-:W-:-:S05]  /*0090*/  IMAD R0, R2, UR5, R3 ;  /* 0x0000000502007c24 */ /* 0x004fca000f8e0203 */
[----:B------:R-:W-:-:S04]  /*00a0*/  VIMNMX R2, PT, PT, R11, R0, !PT ;  /* 0x000000000b027248 */ /* 0x000fc80007fe0100 */
[----:B-1----:R-:W-:-:S13]  /*00b0*/  ISETP.GE.AND P0, PT, R2, UR6, PT ;  /* 0x0000000602007c0c */ /* 0x002fda000bf06270 */
[----:B------:R-:W-:Y:S05]  /*00c0*/  @P0 EXIT ;  /* 0x000000000000094d */ /* 0x000fea0003800000 */
[----:B------:R-:W0:Y:S01]  /*00d0*/  LDC.64 R4, c[0x0][0x390] ;  /* 0x0000e400ff047b82 */ /* 0x000e220000000a00 */
[----:B------:R-:W1:Y:S01]  /*00e0*/  LDCU.64 UR4, c[0x0][0x358] ;  /* 0x00006b00ff0477ac */ /* 0x000e620008000a00 */
[----:B------:R-:W2:Y:S06]  /*00f0*/  S2R R8, SR_CTAID.Z ;  /* 0x0000000000087919 */ /* 0x000eac0000002700 */
[----:B------:R-:W3:Y:S01]  /*0100*/  LDC.64 R6, c[0x0][0x388] ;  /* 0x0000e200ff067b82 */ /* 0x000ee20000000a00 */
[----:B0-----:R-:W-:-:S04]  /*0110*/  IMAD.WIDE R2, R11, 0x4, R4 ;  /* 0x000000040b027825 */ /* 0x001fc800078e0204 */
[----:B------:R-:W-:Y:S02]  /*0120*/  IMAD.WIDE.U32 R4, R0, 0x4, R4 ;  /* 0x0000000400047825 */ /* 0x000fe400078e0004 */
[----:B-1----:R-:W4:Y:S04]  /*0130*/  LDG.E R2, desc[UR4][R2.64] ;  /* 0x0000000402027981 */ /* 0x002f28000c1e1900 */
[----:B------:R-:W5:Y:S01]  /*0140*/  LDG.E R4, desc[UR4][R4.64] ;  /* 0x0000000404047981 */ /* 0x000f62000c1e1900 */
[----:B--2---:R-:W-:-:S04]  /*0150*/  IMAD R8, R8, UR6, RZ ;  /* 0x0000000608087c24 */ /* 0x004fc8000f8e02ff */
[----:B------:R-:W-:-:S04]  /*0160*/  IMAD R13, R8, UR6, RZ ;  /* 0x00000006080d7c24 */ /* 0x000fc8000f8e02ff */
[----:B----4-:R-:W-:-:S05]  /*0170*/  IMAD R9, R2, UR6, R13 ;  /* 0x0000000602097c24 */ /* 0x010fca000f8e020d */
[----:B-----5:R-:W-:-:S05]  /*0180*/  IADD3 R9, PT, PT, R4, R9, RZ ;  /* 0x0000000904097210 */ /* 0x020fca0007ffe0ff */
[----:B---3--:R-:W-:Y:S02]  /*0190*/  IMAD.WIDE R6, R9, 0x8, R6 ;  /* 0x0000000809067825 */ /* 0x008fe400078e0206 */
[----:B------:R-:W0:Y:S04]  /*01a0*/  LDC.64 R8, c[0x0][0x380] ;  /* 0x0000e000ff087b82 */ /* 0x000e280000000a00 */
[----:B------:R-:W2:Y:S01]  /*01b0*/  LDG.E.64 R6, desc[UR4][R6.64] ;  /* 0x0000000406067981 */ /* 0x000ea2000c1e1b00 */
[----:B------:R-:W-:-:S05]  /*01c0*/  IMAD R0, R11, UR6, R0 ;  /* 0x000000060b007c24 */ /* 0x000fca000f8e0200 */
[----:B------:R-:W-:-:S05]  /*01d0*/  IADD3 R3, PT, PT, R13, R0, RZ ;  /* 0x000000000d037210 */ /* 0x000fca0007ffe0ff */
[----:B0-----:R-:W-:-:S05]  /*01e0*/  IMAD.WIDE R2, R3, 0x8, R8 ;  /* 0x0000000803027825 */ /* 0x001fca00078e0208 */
[----:B--2---:R-:W-:Y:S01]  /*01f0*/  STG.E.64 desc[UR4][R2.64], R6 ;  /* 0x0000000602007986 */ /* 0x004fe2000c101b04 */
[----:B------:R-:W-:Y:S05]  /*0200*/  EXIT ;  /* 0x000000000000794d */ /* 0x000fea0003800000 */
.L_x_0:
[----:B------:R-:W-:-:S00]  /*0210*/  BRA `(.L_x_0) ;  /* 0xfffffffc00fc7947 */ /* 0x000fc0000383ffff */
[----:B------:R-:W-:-:S00]  /*0220*/  NOP ;  /* 0x0000000000007918 */ /* 0x000fc00000000000 */
        /* <DEDUP_REMOVED lines=13> */
.L_x_1:


//--------------------- .nv.shared.reserved.0     --------------------------
	.section	.nv.shared.reserved.0,"aw",@nobits
	.weak		__nv_reservedSMEM_offset_0_alias
	.size		__nv_reservedSMEM_offset_0_alias, 0, 64
	.other		__nv_reservedSMEM_offset_0_alias,@"STO_CUDA_RESERVED_SHARED STV_DEFAULT"
__nv_reservedSMEM_offset_0_alias:
	.zero		0
	.zero		64


//--------------------- .nv.constant0._Z5_takePdPKdPii --------------------------
	.section	.nv.constant0._Z5_takePdPKdPii,"a",@progbits
	.sectionflags	@""
	.align	4
.nv.constant0._Z5_takePdPKdPii:
	.zero		924


//--------------------- SYMBOLS --------------------------

	.type		.nv.reservedSmem.offset0,@object
	.size		.nv.reservedSmem.offset0,0x4
